//
// Generated by NVIDIA NVVM Compiler
//
// Compiler Build ID: CL-36424714
// Cuda compilation tools, release 13.0, V13.0.88
// Based on NVVM 20.0.0
//

.version 9.0
.target sm_100
.address_size 64

	// .globl	_Z14tiledMatrixMulPKiS0_Pi
// _ZZ14tiledMatrixMulPKiS0_PiE3s_a has been demoted
// _ZZ14tiledMatrixMulPKiS0_PiE3s_b has been demoted

.visible .entry _Z14tiledMatrixMulPKiS0_Pi(
	.param .u64 .ptr .align 1 _Z14tiledMatrixMulPKiS0_Pi_param_0,
	.param .u64 .ptr .align 1 _Z14tiledMatrixMulPKiS0_Pi_param_1,
	.param .u64 .ptr .align 1 _Z14tiledMatrixMulPKiS0_Pi_param_2
)
{
	.reg .pred 	%p<9>;
	.reg .b32 	%r<163>;
	.reg .b64 	%rd<13>;
	// demoted variable
	.shared .align 4 .b8 _ZZ14tiledMatrixMulPKiS0_PiE3s_a[4096];
	// demoted variable
	.shared .align 4 .b8 _ZZ14tiledMatrixMulPKiS0_PiE3s_b[4096];
	ld.param.u64 	%rd4, [_Z14tiledMatrixMulPKiS0_Pi_param_0];
	ld.param.u64 	%rd5, [_Z14tiledMatrixMulPKiS0_Pi_param_1];
	ld.param.u64 	%rd3, [_Z14tiledMatrixMulPKiS0_Pi_param_2];
	cvta.to.global.u64 	%rd1, %rd5;
	cvta.to.global.u64 	%rd2, %rd4;
	mov.u32 	%r45, %ctaid.y;
	mov.u32 	%r46, %ntid.y;
	mov.u32 	%r1, %tid.y;
	mad.lo.s32 	%r47, %r45, %r46, %r1;
	mov.u32 	%r48, %ctaid.x;
	mov.u32 	%r2, %ntid.x;
	mul.lo.s32 	%r3, %r48, %r2;
	mov.u32 	%r4, %tid.x;
	shl.b32 	%r49, %r47, 10;
	or.b32  	%r5, %r49, %r4;
	mul.lo.s32 	%r6, %r1, %r2;
	add.s32 	%r50, %r6, %r4;
	shl.b32 	%r51, %r50, 2;
	mov.u32 	%r52, _ZZ14tiledMatrixMulPKiS0_PiE3s_a;
	add.s32 	%r7, %r52, %r51;
	mov.u32 	%r53, _ZZ14tiledMatrixMulPKiS0_PiE3s_b;
	add.s32 	%r8, %r53, %r51;
	and.b32  	%r9, %r2, 7;
	and.b32  	%r10, %r2, 3;
	and.b32  	%r11, %r2, 2040;
	and.b32  	%r12, %r2, 1;
	and.b32  	%r54, %r2, -8;
	neg.s32 	%r13, %r54;
	shl.b32 	%r55, %r4, 2;
	add.s32 	%r14, %r53, %r55;
	shl.b32 	%r15, %r2, 5;
	shl.b32 	%r56, %r6, 2;
	add.s32 	%r57, %r56, %r52;
	add.s32 	%r16, %r57, 16;
	shl.b32 	%r17, %r2, 2;
	mov.b32 	%r147, 0;
	mov.u32 	%r162, %r147;
$L__BB0_1:
	setp.lt.u32 	%p1, %r2, 8;
	add.s32 	%r60, %r5, %r147;
	mul.wide.u32 	%rd6, %r60, 4;
	add.s64 	%rd7, %rd2, %rd6;
	ld.global.u32 	%r61, [%rd7];
	st.shared.u32 	[%r7], %r61;
	add.s32 	%r62, %r1, %r147;
	shl.b32 	%r63, %r62, 10;
	add.s32 	%r64, %r3, %r4;
	add.s32 	%r65, %r63, %r64;
	mul.wide.u32 	%rd8, %r65, 4;
	add.s64 	%rd9, %rd1, %rd8;
	ld.global.u32 	%r66, [%rd9];
	st.shared.u32 	[%r8], %r66;
	bar.sync 	0;
	mov.b32 	%r157, 0;
	@%p1 bra 	$L__BB0_4;
	mov.u32 	%r149, %r16;
	mov.u32 	%r150, %r14;
	mov.u32 	%r151, %r13;
$L__BB0_3:
	.pragma "nounroll";
	ld.shared.u32 	%r67, [%r149+-16];
	ld.shared.u32 	%r68, [%r150];
	mad.lo.s32 	%r69, %r68, %r67, %r162;
	ld.shared.u32 	%r70, [%r149+-12];
	add.s32 	%r71, %r150, %r17;
	ld.shared.u32 	%r72, [%r71];
	mad.lo.s32 	%r73, %r72, %r70, %r69;
	ld.shared.u32 	%r74, [%r149+-8];
	add.s32 	%r75, %r71, %r17;
	ld.shared.u32 	%r76, [%r75];
	mad.lo.s32 	%r77, %r76, %r74, %r73;
	ld.shared.u32 	%r78, [%r149+-4];
	add.s32 	%r79, %r75, %r17;
	ld.shared.u32 	%r80, [%r79];
	mad.lo.s32 	%r81, %r80, %r78, %r77;
	ld.shared.u32 	%r82, [%r149];
	add.s32 	%r83, %r79, %r17;
	ld.shared.u32 	%r84, [%r83];
	mad.lo.s32 	%r85, %r84, %r82, %r81;
	ld.shared.u32 	%r86, [%r149+4];
	add.s32 	%r87, %r83, %r17;
	ld.shared.u32 	%r88, [%r87];
	mad.lo.s32 	%r89, %r88, %r86, %r85;
	ld.shared.u32 	%r90, [%r149+8];
	add.s32 	%r91, %r87, %r17;
	ld.shared.u32 	%r92, [%r91];
	mad.lo.s32 	%r93, %r92, %r90, %r89;
	ld.shared.u32 	%r94, [%r149+12];
	add.s32 	%r95, %r91, %r17;
	ld.shared.u32 	%r96, [%r95];
	mad.lo.s32 	%r162, %r96, %r94, %r93;
	add.s32 	%r151, %r151, 8;
	add.s32 	%r150, %r150, %r15;
	add.s32 	%r149, %r149, 32;
	setp.ne.s32 	%p2, %r151, 0;
	mov.u32 	%r157, %r11;
	@%p2 bra 	$L__BB0_3;
$L__BB0_4:
	setp.eq.s32 	%p3, %r9, 0;
	@%p3 bra 	$L__BB0_12;
	add.s32 	%r98, %r9, -1;
	setp.lt.u32 	%p4, %r98, 3;
	@%p4 bra 	$L__BB0_7;
	add.s32 	%r99, %r157, %r6;
	shl.b32 	%r100, %r99, 2;
	mov.u32 	%r101, _ZZ14tiledMatrixMulPKiS0_PiE3s_a;
	add.s32 	%r102, %r101, %r100;
	ld.shared.u32 	%r103, [%r102];
	mad.lo.s32 	%r104, %r157, %r2, %r4;
	shl.b32 	%r105, %r104, 2;
	mov.u32 	%r106, _ZZ14tiledMatrixMulPKiS0_PiE3s_b;
	add.s32 	%r107, %r106, %r105;
	ld.shared.u32 	%r108, [%r107];
	mad.lo.s32 	%r109, %r108, %r103, %r162;
	ld.shared.u32 	%r110, [%r102+4];
	add.s32 	%r111, %r107, %r17;
	ld.shared.u32 	%r112, [%r111];
	mad.lo.s32 	%r113, %r112, %r110, %r109;
	ld.shared.u32 	%r114, [%r102+8];
	add.s32 	%r115, %r111, %r17;
	ld.shared.u32 	%r116, [%r115];
	mad.lo.s32 	%r117, %r116, %r114, %r113;
	ld.shared.u32 	%r118, [%r102+12];
	add.s32 	%r119, %r115, %r17;
	ld.shared.u32 	%r120, [%r119];
	mad.lo.s32 	%r162, %r120, %r118, %r117;
	add.s32 	%r157, %r157, 4;
$L__BB0_7:
	setp.eq.s32 	%p5, %r10, 0;
	@%p5 bra 	$L__BB0_12;
	setp.eq.s32 	%p6, %r10, 1;
	@%p6 bra 	$L__BB0_10;
	add.s32 	%r122, %r157, %r6;
	shl.b32 	%r123, %r122, 2;
	mov.u32 	%r124, _ZZ14tiledMatrixMulPKiS0_PiE3s_a;
	add.s32 	%r125, %r124, %r123;
	ld.shared.u32 	%r126, [%r125];
	mad.lo.s32 	%r127, %r157, %r2, %r4;
	shl.b32 	%r128, %r127, 2;
	mov.u32 	%r129, _ZZ14tiledMatrixMulPKiS0_PiE3s_b;
	add.s32 	%r130, %r129, %r128;
	ld.shared.u32 	%r131, [%r130];
	mad.lo.s32 	%r132, %r131, %r126, %r162;
	ld.shared.u32 	%r133, [%r125+4];
	add.s32 	%r134, %r130, %r17;
	ld.shared.u32 	%r135, [%r134];
	mad.lo.s32 	%r162, %r135, %r133, %r132;
	add.s32 	%r157, %r157, 2;
$L__BB0_10:
	setp.eq.s32 	%p7, %r12, 0;
	@%p7 bra 	$L__BB0_12;
	add.s32 	%r136, %r157, %r6;
	shl.b32 	%r137, %r136, 2;
	mov.u32 	%r138, _ZZ14tiledMatrixMulPKiS0_PiE3s_a;
	add.s32 	%r139, %r138, %r137;
	ld.shared.u32 	%r140, [%r139];
	mad.lo.s32 	%r141, %r157, %r2, %r4;
	shl.b32 	%r142, %r141, 2;
	mov.u32 	%r143, _ZZ14tiledMatrixMulPKiS0_PiE3s_b;
	add.s32 	%r144, %r143, %r142;
	ld.shared.u32 	%r145, [%r144];
	mad.lo.s32 	%r162, %r145, %r140, %r162;
$L__BB0_12:
	bar.sync 	0;
	add.s32 	%r147, %r147, %r2;
	setp.lt.u32 	%p8, %r147, 1024;
	@%p8 bra 	$L__BB0_1;
	cvta.to.global.u64 	%rd10, %rd3;
	add.s32 	%r146, %r5, %r3;
	mul.wide.s32 	%rd11, %r146, 4;
	add.s64 	%rd12, %rd10, %rd11;
	st.global.u32 	[%rd12], %r162;
	ret;

}


// ===== COMPILED SASS (sm_100) =====

	.target	sm_100

	.elftype	@"ET_EXEC"


//--------------------- .note.nv.tkinfo           --------------------------
	.section	.note.nv.tkinfo,"",@"SHT_NOTE"
	.sectionflags	@"SHF_NOTE_NV_TKINFO"
	.tkinfo
        /*0018*/ 	.word	0x00000002
        /*0030*/ 	.string	""
        /*0030*/ 	.string	"ptxas"
        /*0030*/ 	.string	"Cuda compilation tools, release 13.0, V13.0.88"
        /*0030*/ 	.string	"Build cuda_13.0.r13.0/compiler.36424714_0"
        /*0030*/ 	.string	"-arch sm_100 -m 64 "



//--------------------- .note.nv.cuinfo           --------------------------
	.section	.note.nv.cuinfo,"",@"SHT_NOTE"
	.sectionflags	@"SHF_NOTE_NV_CUINFO"
        /*0018*/ 	.short	0x0002
        /*001a*/ 	.short	0x0064
        /*001c*/ 	.short	0x0082
	.zero		2


//--------------------- .nv.info                  --------------------------
	.section	.nv.info,"",@"SHT_CUDA_INFO"
	.align	4


	//----- nvinfo : EIATTR_REGCOUNT
	.align		4
        /*0000*/ 	.byte	0x04, 0x2f
        /*0002*/ 	.short	(.L_1 - .L_0)
	.align		4
.L_0:
        /*0004*/ 	.word	index@(_Z14tiledMatrixMulPKiS0_Pi)
        /*0008*/ 	.word	0x00000020


	//----- nvinfo : EIATTR_FRAME_SIZE
	.align		4
.L_1:
        /*000c*/ 	.byte	0x04, 0x11
        /*000e*/ 	.short	(.L_3 - .L_2)
	.align		4
.L_2:
        /*0010*/ 	.word	index@(_Z14tiledMatrixMulPKiS0_Pi)
        /*0014*/ 	.word	0x00000000


	//----- nvinfo : EIATTR_MIN_STACK_SIZE
	.align		4
.L_3:
        /*0018*/ 	.byte	0x04, 0x12
        /*001a*/ 	.short	(.L_5 - .L_4)
	.align		4
.L_4:
        /*001c*/ 	.word	index@(_Z14tiledMatrixMulPKiS0_Pi)
        /*0020*/ 	.word	0x00000000
.L_5:


//--------------------- .nv.compat                --------------------------
	.section	.nv.compat,"",@"SHT_CUDA_COMPAT_INFO"
	.align	4
        /*0000*/ 	.byte	0x02, 0x09, 0x00, 0x00, 0x02, 0x02, 0x01, 0x00, 0x02, 0x05, 0x05, 0x00, 0x03, 0x07, 0x01, 0x01
        /*0010*/ 	.byte	0x02, 0x03, 0x00, 0x00, 0x02, 0x06, 0x01, 0x00, 0x04, 0x0b, 0x08, 0x00, 0x09, 0x00, 0x00, 0x00
        /*0020*/ 	.byte	0x00, 0x00, 0x00, 0x00


//--------------------- .nv.info._Z14tiledMatrixMulPKiS0_Pi --------------------------
	.section	.nv.info._Z14tiledMatrixMulPKiS0_Pi,"",@"SHT_CUDA_INFO"
	.sectionflags	@""
	.align	4


	//----- nvinfo : EIATTR_CUDA_API_VERSION
	.align		4
        /*0000*/ 	.byte	0x04, 0x37
        /*0002*/ 	.short	(.L_7 - .L_6)
.L_6:
        /*0004*/ 	.word	0x00000082


	//----- nvinfo : EIATTR_KPARAM_INFO
	.align		4
.L_7:
        /*0008*/ 	.byte	0x04, 0x17
        /*000a*/ 	.short	(.L_9 - .L_8)
.L_8:
        /*000c*/ 	.word	0x00000000
        /*0010*/ 	.short	0x0002
        /*0012*/ 	.short	0x0010
        /*0014*/ 	.byte	0x00, 0xf5, 0x21, 0x00


	//----- nvinfo : EIATTR_KPARAM_INFO
	.align		4
.L_9:
        /*0018*/ 	.byte	0x04, 0x17
        /*001a*/ 	.short	(.L_11 - .L_10)
.L_10:
        /*001c*/ 	.word	0x00000000
        /*0020*/ 	.short	0x0001
        /*0022*/ 	.short	0x0008
        /*0024*/ 	.byte	0x00, 0xf5, 0x21, 0x00


	//----- nvinfo : EIATTR_KPARAM_INFO
	.align		4
.L_11:
        /*0028*/ 	.byte	0x04, 0x17
        /*002a*/ 	.short	(.L_13 - .L_12)
.L_12:
        /*002c*/ 	.word	0x00000000
        /*0030*/ 	.short	0x0000
        /*0032*/ 	.short	0x0000
        /*0034*/ 	.byte	0x00, 0xf5, 0x21, 0x00


	//----- nvinfo : EIATTR_SPARSE_MMA_MASK
	.align		4
.L_13:
        /*0038*/ 	.byte	0x03, 0x50
        /*003a*/ 	.short	0x0000


	//----- nvinfo : EIATTR_MAXREG_COUNT
	.align		4
        /*003c*/ 	.byte	0x03, 0x1b
        /*003e*/ 	.short	0x00ff


	//----- nvinfo : EIATTR_NUM_BARRIERS
	.align		4
        /*0040*/ 	.byte	0x02, 0x4c
        /*0042*/ 	.byte	0x01
	.zero		1


	//----- nvinfo : EIATTR_MERCURY_ISA_VERSION
	.align		4
        /*0044*/ 	.byte	0x03, 0x5f
        /*0046*/ 	.short	0x0101


	//----- nvinfo : EIATTR_VRC_CTA_INIT_COUNT
	.align		4
        /*0048*/ 	.byte	0x02, 0x4a
	.zero		1
	.zero		1


	//----- nvinfo : EIATTR_EXIT_INSTR_OFFSETS
	.align		4
        /*004c*/ 	.byte	0x04, 0x1c
        /*004e*/ 	.short	(.L_15 - .L_14)


	//   ....[0]....
.L_14:
        /*0050*/ 	.word	0x00000a00


	//----- nvinfo : EIATTR_CBANK_PARAM_SIZE
	.align		4
.L_15:
        /*0054*/ 	.byte	0x03, 0x19
        /*0056*/ 	.short	0x0018


	//----- nvinfo : EIATTR_PARAM_CBANK
	.align		4
        /*0058*/ 	.byte	0x04, 0x0a
        /*005a*/ 	.short	(.L_17 - .L_16)
	.align		4
.L_16:
        /*005c*/ 	.word	index@(.nv.constant0._Z14tiledMatrixMulPKiS0_Pi)
        /*0060*/ 	.short	0x0380
        /*0062*/ 	.short	0x0018


	//----- nvinfo : EIATTR_SW_WAR
	.align		4
.L_17:
        /*0064*/ 	.byte	0x04, 0x36
        /*0066*/ 	.short	(.L_19 - .L_18)
.L_18:
        /*0068*/ 	.word	0x00000008
.L_19:


//--------------------- .nv.callgraph             --------------------------
	.section	.nv.callgraph,"",@"SHT_CUDA_CALLGRAPH"
	.align	4
	.sectionentsize	8
	.align		4
        /*0000*/ 	.word	0x00000000
	.align		4
        /*0004*/ 	.word	0xffffffff
	.align		4
        /*0008*/ 	.word	0x00000000
	.align		4
        /*000c*/ 	.word	0xfffffffe
	.align		4
        /*0010*/ 	.word	0x00000000
	.align		4
        /*0014*/ 	.word	0xfffffffd
	.align		4
        /*0018*/ 	.word	0x00000000
	.align		4
        /*001c*/ 	.word	0xfffffffc


//--------------------- .text._Z14tiledMatrixMulPKiS0_Pi --------------------------
	.section	.text._Z14tiledMatrixMulPKiS0_Pi,"ax",@progbits
	.align	128
        .global         _Z14tiledMatrixMulPKiS0_Pi
        .type           _Z14tiledMatrixMulPKiS0_Pi,@function
        .size           _Z14tiledMatrixMulPKiS0_Pi,(.L_x_7 - _Z14tiledMatrixMulPKiS0_Pi)
        .other          _Z14tiledMatrixMulPKiS0_Pi,@"STO_CUDA_ENTRY STV_DEFAULT"
_Z14tiledMatrixMulPKiS0_Pi:
.text._Z14tiledMatrixMulPKiS0_Pi:
[----:B------:R-:W-:Y:S01]  /*0000*/  LDC R1, c[0x0][0x37c] ;  /* 0x0000df00ff017b82 */ /* 0x000fe20000000800 */
[----:B------:R-:W0:Y:S07]  /*0010*/  S2R R0, SR_TID.Y ;  /* 0x0000000000007919 */ /* 0x000e2e0000002200 */
[----:B------:R-:W1:Y:S01]  /*0020*/  LDC R3, c[0x0][0x364] ;  /* 0x0000d900ff037b82 */ /* 0x000e620000000800 */
[----:B------:R-:W-:Y:S01]  /*0030*/  UMOV UR4, 0x400 ;  /* 0x0000040000047882 */ /* 0x000fe20000000000 */
[----:B------:R-:W-:Y:S01]  /*0040*/  HFMA2 R8, -RZ, RZ, 0, 0 ;  /* 0x00000000ff087431 */ /* 0x000fe200000001ff */
[----:B------:R-:W2:Y:S01]  /*0050*/  S2R R6, SR_TID.X ;  /* 0x0000000000067919 */ /* 0x000ea20000002100 */
[----:B------:R-:W-:Y:S01]  /*0060*/  UIADD3 UR5, UPT, UPT, UR4, 0x1000, URZ ;  /* 0x0000100004057890 */ /* 0x000fe2000fffe0ff */
[----:B------:R-:W-:Y:S01]  /*0070*/  MOV R18, RZ ;  /* 0x000000ff00127202 */ /* 0x000fe20000000f00 */
[----:B------:R-:W3:Y:S02]  /*0080*/  LDCU.64 UR8, c[0x0][0x358] ;  /* 0x00006b00ff0877ac */ /* 0x000ee40008000a00 */
[----:B------:R-:W4:Y:S08]  /*0090*/  S2UR UR6, SR_CgaCtaId ;  /* 0x00000000000679c3 */ /* 0x000f300000008800 */
[----:B------:R-:W0:Y:S08]  /*00a0*/  LDC R7, c[0x0][0x360] ;  /* 0x0000d800ff077b82 */ /* 0x000e300000000800 */
[----:B------:R-:W1:Y:S08]  /*00b0*/  S2UR UR7, SR_CTAID.Y ;  /* 0x00000000000779c3 */ /* 0x000e700000002600 */
[----:B------:R-:W5:Y:S01]  /*00c0*/  S2UR UR10, SR_CTAID.X ;  /* 0x00000000000a79c3 */ /* 0x000f620000002500 */
[----:B----4-:R-:W-:-:S02]  /*00d0*/  ULEA UR4, UR6, UR4, 0x18 ;  /* 0x0000000406047291 */ /* 0x010fc4000f8ec0ff */
[----:B------:R-:W-:Y:S01]  /*00e0*/  ULEA UR5, UR6, UR5, 0x18 ;  /* 0x0000000506057291 */ /* 0x000fe2000f8ec0ff */
[----:B0-----:R-:W-:Y:S01]  /*00f0*/  IMAD R9, R0, R7, RZ ;  /* 0x0000000700097224 */ /* 0x001fe200078e02ff */
[C---:B------:R-:W-:Y:S02]  /*0100*/  LOP3.LUT R13, R7.reuse, 0xfffffff8, RZ, 0xc0, !PT ;  /* 0xfffffff8070d7812 */ /* 0x040fe400078ec0ff */
[----:B------:R-:W-:Y:S02]  /*0110*/  LOP3.LUT R19, R7, 0x7, RZ, 0xc0, !PT ;  /* 0x0000000707137812 */ /* 0x000fe400078ec0ff */
[C---:B--2---:R-:W-:Y:S01]  /*0120*/  IADD3 R16, PT, PT, R9.reuse, R6, RZ ;  /* 0x0000000609107210 */ /* 0x044fe20007ffe0ff */
[----:B------:R-:W-:Y:S01]  /*0130*/  IMAD.MOV R13, RZ, RZ, -R13 ;  /* 0x000000ffff0d7224 */ /* 0x000fe200078e0a0d */
[----:B------:R-:W-:Y:S01]  /*0140*/  LEA R17, R9, UR4, 0x2 ;  /* 0x0000000409117c11 */ /* 0x000fe2000f8e10ff */
[----:B-1----:R-:W-:Y:S01]  /*0150*/  IMAD R2, R3, UR7, R0 ;  /* 0x0000000703027c24 */ /* 0x002fe2000f8e0200 */
[----:B------:R-:W-:-:S02]  /*0160*/  LEA R15, R16, UR4, 0x2 ;  /* 0x00000004100f7c11 */ /* 0x000fc4000f8e10ff */
[C---:B------:R-:W-:Y:S01]  /*0170*/  LOP3.LUT R20, R7.reuse, 0x3, RZ, 0xc0, !PT ;  /* 0x0000000307147812 */ /* 0x040fe200078ec0ff */
[----:B------:R-:W-:Y:S01]  /*0180*/  IMAD.SHL.U32 R3, R2, 0x400, RZ ;  /* 0x0000040002037824 */ /* 0x000fe200078e00ff */
[C---:B------:R-:W-:Y:S02]  /*0190*/  LOP3.LUT R10, R7.reuse, 0x7f8, RZ, 0xc0, !PT ;  /* 0x000007f8070a7812 */ /* 0x040fe400078ec0ff */
[----:B------:R-:W-:Y:S01]  /*01a0*/  LEA R14, R6, UR5, 0x2 ;  /* 0x00000005060e7c11 */ /* 0x000fe2000f8e10ff */
[----:B-----5:R-:W-:Y:S01]  /*01b0*/  IMAD R11, R7, UR10, RZ ;  /* 0x0000000a070b7c24 */ /* 0x020fe2000f8e02ff */
[----:B------:R-:W-:Y:S02]  /*01c0*/  LOP3.LUT R12, R3, R6, RZ, 0xfc, !PT ;  /* 0x00000006030c7212 */ /* 0x000fe400078efcff */
[----:B------:R-:W-:Y:S02]  /*01d0*/  LEA R16, R16, UR5, 0x2 ;  /* 0x0000000510107c11 */ /* 0x000fe4000f8e10ff */
[----:B---3--:R-:W-:-:S07]  /*01e0*/  IADD3 R17, PT, PT, R17, 0x10, RZ ;  /* 0x0000001011117810 */ /* 0x008fce0007ffe0ff */
.L_x_5:
[----:B0-----:R-:W0:Y:S01]  /*01f0*/  LDC.64 R4, c[0x0][0x380] ;  /* 0x0000e000ff047b82 */ /* 0x001e220000000a00 */
[--C-:B------:R-:W-:Y:S01]  /*0200*/  IMAD.IADD R22, R0, 0x1, R8.reuse ;  /* 0x0000000100167824 */ /* 0x100fe200078e0208 */
[----:B------:R-:W-:Y:S01]  /*0210*/  IADD3 R23, PT, PT, R11, R6, RZ ;  /* 0x000000060b177210 */ /* 0x000fe20007ffe0ff */
[----:B------:R-:W-:-:S03]  /*0220*/  IMAD.IADD R21, R12, 0x1, R8 ;  /* 0x000000010c157824 */ /* 0x000fc600078e0208 */
[----:B------:R-:W-:Y:S02]  /*0230*/  LEA R23, R22, R23, 0xa ;  /* 0x0000001716177211 */ /* 0x000fe400078e50ff */
[----:B------:R-:W1:Y:S01]  /*0240*/  LDC.64 R2, c[0x0][0x388] ;  /* 0x0000e200ff027b82 */ /* 0x000e620000000a00 */
[----:B0-----:R-:W-:-:S06]  /*0250*/  IMAD.WIDE.U32 R4, R21, 0x4, R4 ;  /* 0x0000000415047825 */ /* 0x001fcc00078e0004 */
[----:B------:R-:W2:Y:S01]  /*0260*/  LDG.E R4, desc[UR8][R4.64] ;  /* 0x0000000804047981 */ /* 0x000ea2000c1e1900 */
[----:B-1----:R-:W-:-:S06]  /*0270*/  IMAD.WIDE.U32 R2, R23, 0x4, R2 ;  /* 0x0000000417027825 */ /* 0x002fcc00078e0002 */
[----:B------:R-:W3:Y:S01]  /*0280*/  LDG.E R3, desc[UR8][R2.64] ;  /* 0x0000000802037981 */ /* 0x000ee2000c1e1900 */
[C---:B------:R-:W-:Y:S01]  /*0290*/  ISETP.GE.U32.AND P1, PT, R7.reuse, 0x8, PT ;  /* 0x000000080700780c */ /* 0x040fe20003f26070 */
[----:B------:R-:W-:Y:S01]  /*02a0*/  IMAD.IADD R8, R7, 0x1, R8 ;  /* 0x0000000107087824 */ /* 0x000fe200078e0208 */
[----:B------:R-:W-:-:S04]  /*02b0*/  MOV R22, RZ ;  /* 0x000000ff00167202 */ /* 0x000fc80000000f00 */
[----:B------:R-:W-:Y:S01]  /*02c0*/  ISETP.GE.U32.AND P0, PT, R8, 0x400, PT ;  /* 0x000004000800780c */ /* 0x000fe20003f06070 */
[----:B--2---:R0:W-:Y:S04]  /*02d0*/  STS [R15], R4 ;  /* 0x000000040f007388 */ /* 0x0041e80000000800 */
[----:B---3--:R0:W-:Y:S01]  /*02e0*/  STS [R16], R3 ;  /* 0x0000000310007388 */ /* 0x0081e20000000800 */
[----:B------:R-:W-:Y:S06]  /*02f0*/  BAR.SYNC.DEFER_BLOCKING 0x0 ;  /* 0x0000000000007b1d */ /* 0x000fec0000010000 */
[----:B------:R-:W-:Y:S05]  /*0300*/  @!P1 BRA `(.L_x_0) ;  /* 0x0000000000a09947 */ /* 0x000fea0003800000 */
[----:B------:R-:W-:Y:S01]  /*0310*/  IMAD.MOV.U32 R2, RZ, RZ, R17 ;  /* 0x000000ffff027224 */ /* 0x000fe200078e0011 */
[----:B0-----:R-:W-:Y:S01]  /*0320*/  MOV R4, R14 ;  /* 0x0000000e00047202 */ /* 0x001fe20000000f00 */
[----:B------:R-:W-:-:S07]  /*0330*/  IMAD.MOV.U32 R3, RZ, RZ, R13 ;  /* 0x000000ffff037224 */ /* 0x000fce00078e000d */
.L_x_1:
[----:B------:R-:W-:Y:S01]  /*0340*/  LDS R5, [R2+-0x10] ;  /* 0xfffff00002057984 */ /* 0x000fe20000000800 */
[----:B------:R-:W-:Y:S01]  /*0350*/  LEA R24, R7, R4, 0x2 ;  /* 0x0000000407187211 */ /* 0x000fe200078e10ff */
[----:B------:R-:W-:Y:S02]  /*0360*/  VIADD R3, R3, 0x8 ;  /* 0x0000000803037836 */ /* 0x000fe40000000000 */
[----:B------:R0:W1:Y:S02]  /*0370*/  LDS R21, [R4] ;  /* 0x0000000004157984 */ /* 0x0000640000000800 */
[----:B------:R-:W-:Y:S01]  /*0380*/  IMAD R26, R7, 0x4, R24 ;  /* 0x00000004071a7824 */ /* 0x000fe200078e0218 */
[----:B------:R-:W-:Y:S01]  /*0390*/  ISETP.NE.AND P1, PT, R3, RZ, PT ;  /* 0x000000ff0300720c */ /* 0x000fe20003f25270 */
[----:B------:R-:W-:Y:S03]  /*03a0*/  LDS R22, [R2+-0xc] ;  /* 0xfffff40002167984 */ /* 0x000fe60000000800 */
[C---:B------:R-:W-:Y:S01]  /*03b0*/  LEA R25, R7.reuse, R26, 0x2 ;  /* 0x0000001a07197211 */ /* 0x040fe200078e10ff */
[----:B------:R2:W3:Y:S01]  /*03c0*/  LDS R23, [R24] ;  /* 0x0000000018177984 */ /* 0x0004e20000000800 */
[----:B0-----:R-:W-:-:S03]  /*03d0*/  LEA R4, R7, R4, 0x5 ;  /* 0x0000000407047211 */ /* 0x001fc600078e28ff */
[C---:B------:R-:W-:Y:S01]  /*03e0*/  IMAD R29, R7.reuse, 0x4, R25 ;  /* 0x00000004071d7824 */ /* 0x040fe200078e0219 */
[----:B------:R-:W-:Y:S04]  /*03f0*/  LDS R28, [R2+-0x4] ;  /* 0xfffffc00021c7984 */ /* 0x000fe80000000800 */
[----:B------:R-:W-:Y:S01]  /*0400*/  LDS R27, [R25] ;  /* 0x00000000191b7984 */ /* 0x000fe20000000800 */
[----:B--2---:R-:W-:Y:S01]  /*0410*/  LEA R24, R7, R29, 0x2 ;  /* 0x0000001d07187211 */ /* 0x004fe200078e10ff */
[----:B-1----:R-:W-:Y:S02]  /*0420*/  IMAD R21, R5, R21, R18 ;  /* 0x0000001505157224 */ /* 0x002fe400078e0212 */
[----:B------:R-:W-:Y:S04]  /*0430*/  LDS R5, [R2+-0x8] ;  /* 0xfffff80002057984 */ /* 0x000fe80000000800 */
[----:B------:R0:W1:Y:S01]  /*0440*/  LDS R18, [R26] ;  /* 0x000000001a127984 */ /* 0x0000620000000800 */
[----:B---3--:R-:W-:-:S03]  /*0450*/  IMAD R23, R22, R23, R21 ;  /* 0x0000001716177224 */ /* 0x008fc600078e0215 */
[----:B------:R-:W-:Y:S04]  /*0460*/  LDS R21, [R2] ;  /* 0x0000000002157984 */ /* 0x000fe80000000800 */
[----:B------:R-:W2:Y:S01]  /*0470*/  LDS R22, [R29] ;  /* 0x000000001d167984 */ /* 0x000ea20000000800 */
[----:B0-----:R-:W-:Y:S02]  /*0480*/  IMAD R26, R7, 0x4, R24 ;  /* 0x00000004071a7824 */ /* 0x001fe400078e0218 */
[----:B-1----:R-:W-:-:S03]  /*0490*/  IMAD R5, R5, R18, R23 ;  /* 0x0000001205057224 */ /* 0x002fc600078e0217 */
[----:B------:R-:W-:Y:S01]  /*04a0*/  LEA R23, R7, R26, 0x2 ;  /* 0x0000001a07177211 */ /* 0x000fe200078e10ff */
[----:B------:R-:W-:Y:S01]  /*04b0*/  LDS R18, [R2+0x4] ;  /* 0x0000040002127984 */ /* 0x000fe20000000800 */
[----:B------:R-:W-:-:S03]  /*04c0*/  IMAD R27, R28, R27, R5 ;  /* 0x0000001b1c1b7224 */ /* 0x000fc600078e0205 */
[----:B------:R-:W0:Y:S01]  /*04d0*/  LDS R5, [R24] ;  /* 0x0000000018057984 */ /* 0x000e220000000800 */
[----:B--2---:R-:W-:-:S03]  /*04e0*/  IMAD R21, R21, R22, R27 ;  /* 0x0000001615157224 */ /* 0x004fc600078e021b */
[----:B------:R-:W-:Y:S04]  /*04f0*/  LDS R22, [R2+0x8] ;  /* 0x0000080002167984 */ /* 0x000fe80000000800 */
[----:B------:R-:W1:Y:S04]  /*0500*/  LDS R26, [R26] ;  /* 0x000000001a1a7984 */ /* 0x000e680000000800 */
[----:B------:R-:W-:Y:S04]  /*0510*/  LDS R23, [R23] ;  /* 0x0000000017177984 */ /* 0x000fe80000000800 */
[----:B------:R2:W3:Y:S02]  /*0520*/  LDS R28, [R2+0xc] ;  /* 0x00000c00021c7984 */ /* 0x0004e40000000800 */
[----:B--2---:R-:W-:-:S02]  /*0530*/  VIADD R2, R2, 0x20 ;  /* 0x0000002002027836 */ /* 0x004fc40000000000 */
[----:B0-----:R-:W-:-:S04]  /*0540*/  IMAD R5, R18, R5, R21 ;  /* 0x0000000512057224 */ /* 0x001fc800078e0215 */
[----:B-1----:R-:W-:-:S04]  /*0550*/  IMAD R5, R22, R26, R5 ;  /* 0x0000001a16057224 */ /* 0x002fc800078e0205 */
[----:B---3--:R-:W-:Y:S01]  /*0560*/  IMAD R18, R28, R23, R5 ;  /* 0x000000171c127224 */ /* 0x008fe200078e0205 */
[----:B------:R-:W-:Y:S06]  /*0570*/  @P1 BRA `(.L_x_1) ;  /* 0xfffffffc00701947 */ /* 0x000fec000383ffff */
[----:B------:R-:W-:-:S07]  /*0580*/  MOV R22, R10 ;  /* 0x0000000a00167202 */ /* 0x000fce0000000f00 */
.L_x_0:
[----:B------:R-:W-:-:S13]  /*0590*/  ISETP.NE.AND P1, PT, R19, RZ, PT ;  /* 0x000000ff1300720c */ /* 0x000fda0003f25270 */
[----:B------:R-:W-:Y:S05]  /*05a0*/  @!P1 BRA `(.L_x_2) ;  /* 0x0000000000fc9947 */ /* 0x000fea0003800000 */
[----:B------:R-:W-:Y:S01]  /*05b0*/  VIADD R2, R19, 0xffffffff ;  /* 0xffffffff13027836 */ /* 0x000fe20000000000 */
[----:B------:R-:W-:-:S04]  /*05c0*/  ISETP.NE.AND P2, PT, R20, RZ, PT ;  /* 0x000000ff1400720c */ /* 0x000fc80003f45270 */
[----:B------:R-:W-:-:S13]  /*05d0*/  ISETP.GE.U32.AND P1, PT, R2, 0x3, PT ;  /* 0x000000030200780c */ /* 0x000fda0003f26070 */
[----:B------:R-:W-:Y:S05]  /*05e0*/  @!P1 BRA `(.L_x_3) ;  /* 0x0000000000649947 */ /* 0x000fea0003800000 */
[----:B------:R-:W1:Y:S01]  /*05f0*/  S2UR UR5, SR_CgaCtaId ;  /* 0x00000000000579c3 */ /* 0x000e620000008800 */
[----:B------:R-:W-:Y:S01]  /*0600*/  UMOV UR4, 0x400 ;  /* 0x0000040000047882 */ /* 0x000fe20000000000 */
[C---:B0-----:R-:W-:Y:S01]  /*0610*/  IMAD R3, R22.reuse, R7, R6 ;  /* 0x0000000716037224 */ /* 0x041fe200078e0206 */
[----:B------:R-:W-:Y:S01]  /*0620*/  UIADD3 UR6, UPT, UPT, UR4, 0x1000, URZ ;  /* 0x0000100004067890 */ /* 0x000fe2000fffe0ff */
[----:B------:R-:W-:Y:S02]  /*0630*/  IADD3 R2, PT, PT, R9, R22, RZ ;  /* 0x0000001609027210 */ /* 0x000fe40007ffe0ff */
[----:B------:R-:W-:Y:S01]  /*0640*/  IADD3 R22, PT, PT, R22, 0x4, RZ ;  /* 0x0000000416167810 */ /* 0x000fe20007ffe0ff */
[----:B-1----:R-:W-:Y:S02]  /*0650*/  ULEA UR6, UR5, UR6, 0x18 ;  /* 0x0000000605067291 */ /* 0x002fe4000f8ec0ff */
[----:B------:R-:W-:-:S04]  /*0660*/  ULEA UR4, UR5, UR4, 0x18 ;  /* 0x0000000405047291 */ /* 0x000fc8000f8ec0ff */
[----:B------:R-:W-:Y:S02]  /*0670*/  LEA R24, R3, UR6, 0x2 ;  /* 0x0000000603187c11 */ /* 0x000fe4000f8e10ff */
[----:B------:R-:W-:-:S03]  /*0680*/  LEA R4, R2, UR4, 0x2 ;  /* 0x0000000402047c11 */ /* 0x000fc6000f8e10ff */
[C---:B------:R-:W-:Y:S02]  /*0690*/  IMAD R26, R7.reuse, 0x4, R24 ;  /* 0x00000004071a7824 */ /* 0x040fe400078e0218 */
[----:B------:R-:W-:Y:S03]  /*06a0*/  LDS R5, [R4] ;  /* 0x0000000004057984 */ /* 0x000fe60000000800 */
[C---:B------:R-:W-:Y:S01]  /*06b0*/  LEA R28, R7.reuse, R26, 0x2 ;  /* 0x0000001a071c7211 */ /* 0x040fe200078e10ff */
[----:B------:R-:W0:Y:S04]  /*06c0*/  LDS R24, [R24] ;  /* 0x0000000018187984 */ /* 0x000e280000000800 */
[----:B------:R-:W-:Y:S01]  /*06d0*/  LDS R3, [R4+0x4] ;  /* 0x0000040004037984 */ /* 0x000fe20000000800 */
[----:B------:R-:W-:-:S03]  /*06e0*/  IMAD R25, R7, 0x4, R28 ;  /* 0x0000000407197824 */ /* 0x000fc600078e021c */
[----:B------:R-:W1:Y:S04]  /*06f0*/  LDS R26, [R26] ;  /* 0x000000001a1a7984 */ /* 0x000e680000000800 */
[----:B------:R-:W-:Y:S04]  /*0700*/  LDS R2, [R28] ;  /* 0x000000001c027984 */ /* 0x000fe80000000800 */
[----:B------:R-:W2:Y:S04]  /*0710*/  LDS R21, [R4+0x8] ;  /* 0x0000080004157984 */ /* 0x000ea80000000800 */
[----:B------:R-:W-:Y:S04]  /*0720*/  LDS R23, [R4+0xc] ;  /* 0x00000c0004177984 */ /* 0x000fe80000000800 */
[----:B------:R-:W3:Y:S01]  /*0730*/  LDS R25, [R25] ;  /* 0x0000000019197984 */ /* 0x000ee20000000800 */
[----:B0-----:R-:W-:-:S04]  /*0740*/  IMAD R18, R5, R24, R18 ;  /* 0x0000001805127224 */ /* 0x001fc800078e0212 */
[----:B-1----:R-:W-:-:S04]  /*0750*/  IMAD R3, R3, R26, R18 ;  /* 0x0000001a03037224 */ /* 0x002fc800078e0212 */
[----:B--2---:R-:W-:-:S04]  /*0760*/  IMAD R2, R21, R2, R3 ;  /* 0x0000000215027224 */ /* 0x004fc800078e0203 */
[----:B---3--:R-:W-:-:S07]  /*0770*/  IMAD R18, R23, R25, R2 ;  /* 0x0000001917127224 */ /* 0x008fce00078e0202 */
.L_x_3:
[----:B------:R-:W-:Y:S05]  /*0780*/  @!P2 BRA `(.L_x_2) ;  /* 0x000000000084a947 */ /* 0x000fea0003800000 */
[----:B------:R-:W-:Y:S02]  /*0790*/  ISETP.NE.AND P1, PT, R20, 0x1, PT ;  /* 0x000000011400780c */ /* 0x000fe40003f25270 */
[----:B------:R-:W-:-:S11]  /*07a0*/  LOP3.LUT P2, RZ, R7, 0x1, RZ, 0xc0, !PT ;  /* 0x0000000107ff7812 */ /* 0x000fd6000784c0ff */
[----:B------:R-:W-:Y:S05]  /*07b0*/  @!P1 BRA `(.L_x_4) ;  /* 0x0000000000449947 */ /* 0x000fea0003800000 */
[----:B------:R-:W1:Y:S01]  /*07c0*/  S2UR UR5, SR_CgaCtaId ;  /* 0x00000000000579c3 */ /* 0x000e620000008800 */
[----:B------:R-:W-:Y:S01]  /*07d0*/  UMOV UR4, 0x400 ;  /* 0x0000040000047882 */ /* 0x000fe20000000000 */
[C---:B0-----:R-:W-:Y:S01]  /*07e0*/  IMAD R3, R22.reuse, R7, R6 ;  /* 0x0000000716037224 */ /* 0x041fe200078e0206 */
[----:B------:R-:W-:Y:S01]  /*07f0*/  UIADD3 UR6, UPT, UPT, UR4, 0x1000, URZ ;  /* 0x0000100004067890 */ /* 0x000fe2000fffe0ff */
[----:B------:R-:W-:Y:S02]  /*0800*/  IMAD.IADD R2, R9, 0x1, R22 ;  /* 0x0000000109027824 */ /* 0x000fe400078e0216 */
[----:B------:R-:W-:Y:S01]  /*0810*/  VIADD R22, R22, 0x2 ;  /* 0x0000000216167836 */ /* 0x000fe20000000000 */
[----:B-1----:R-:W-:Y:S02]  /*0820*/  ULEA UR6, UR5, UR6, 0x18 ;  /* 0x0000000605067291 */ /* 0x002fe4000f8ec0ff */
[----:B------:R-:W-:-:S04]  /*0830*/  ULEA UR4, UR5, UR4, 0x18 ;  /* 0x0000000405047291 */ /* 0x000fc8000f8ec0ff */
[----:B------:R-:W-:Y:S02]  /*0840*/  LEA R4, R3, UR6, 0x2 ;  /* 0x0000000603047c11 */ /* 0x000fe4000f8e10ff */
[----:B------:R-:W-:Y:S02]  /*0850*/  LEA R2, R2, UR4, 0x2 ;  /* 0x0000000402027c11 */ /* 0x000fe4000f8e10ff */
[----:B------:R-:W-:Y:S02]  /*0860*/  LEA R5, R7, R4, 0x2 ;  /* 0x0000000407057211 */ /* 0x000fe400078e10ff */
[----:B------:R-:W-:Y:S04]  /*0870*/  LDS R4, [R4] ;  /* 0x0000000004047984 */ /* 0x000fe80000000800 */
[----:B------:R-:W0:Y:S04]  /*0880*/  LDS R3, [R2] ;  /* 0x0000000002037984 */ /* 0x000e280000000800 */
[----:B------:R-:W-:Y:S04]  /*0890*/  LDS R24, [R2+0x4] ;  /* 0x0000040002187984 */ /* 0x000fe80000000800 */
[----:B------:R-:W1:Y:S01]  /*08a0*/  LDS R5, [R5] ;  /* 0x0000000005057984 */ /* 0x000e620000000800 */
[----:B0-----:R-:W-:-:S04]  /*08b0*/  IMAD R3, R3, R4, R18 ;  /* 0x0000000403037224 */ /* 0x001fc800078e0212 */
[----:B-1----:R-:W-:-:S07]  /*08c0*/  IMAD R18, R24, R5, R3 ;  /* 0x0000000518127224 */ /* 0x002fce00078e0203 */
.L_x_4:
[----:B------:R-:W-:Y:S05]  /*08d0*/  @!P2 BRA `(.L_x_2) ;  /* 0x000000000030a947 */ /* 0x000fea0003800000 */
[----:B------:R-:W1:Y:S01]  /*08e0*/  S2UR UR5, SR_CgaCtaId ;  /* 0x00000000000579c3 */ /* 0x000e620000008800 */
[----:B------:R-:W-:Y:S01]  /*08f0*/  UMOV UR4, 0x400 ;  /* 0x0000040000047882 */ /* 0x000fe20000000000 */
[-C--:B0-----:R-:W-:Y:S01]  /*0900*/  IMAD R3, R7, R22.reuse, R6 ;  /* 0x0000001607037224 */ /* 0x081fe200078e0206 */
[----:B------:R-:W-:Y:S01]  /*0910*/  UIADD3 UR6, UPT, UPT, UR4, 0x1000, URZ ;  /* 0x0000100004067890 */ /* 0x000fe2000fffe0ff */
[----:B------:R-:W-:-:S03]  /*0920*/  IADD3 R2, PT, PT, R9, R22, RZ ;  /* 0x0000001609027210 */ /* 0x000fc60007ffe0ff */
[----:B-1----:R-:W-:Y:S02]  /*0930*/  ULEA UR6, UR5, UR6, 0x18 ;  /* 0x0000000605067291 */ /* 0x002fe4000f8ec0ff */
[----:B------:R-:W-:-:S04]  /*0940*/  ULEA UR4, UR5, UR4, 0x18 ;  /* 0x0000000405047291 */ /* 0x000fc8000f8ec0ff */
[----:B------:R-:W-:Y:S02]  /*0950*/  LEA R4, R3, UR6, 0x2 ;  /* 0x0000000603047c11 */ /* 0x000fe4000f8e10ff */
[----:B------:R-:W-:-:S04]  /*0960*/  LEA R2, R2, UR4, 0x2 ;  /* 0x0000000402027c11 */ /* 0x000fc8000f8e10ff */
[----:B------:R-:W-:Y:S04]  /*0970*/  LDS R4, [R4] ;  /* 0x0000000004047984 */ /* 0x000fe80000000800 */
[----:B------:R-:W0:Y:S02]  /*0980*/  LDS R3, [R2] ;  /* 0x0000000002037984 */ /* 0x000e240000000800 */
[----:B0-----:R-:W-:-:S07]  /*0990*/  IMAD R18, R3, R4, R18 ;  /* 0x0000000403127224 */ /* 0x001fce00078e0212 */
.L_x_2:
[----:B------:R-:W-:Y:S06]  /*09a0*/  BAR.SYNC.DEFER_BLOCKING 0x0 ;  /* 0x0000000000007b1d */ /* 0x000fec0000010000 */
[----:B------:R-:W-:Y:S05]  /*09b0*/  @!P0 BRA `(.L_x_5) ;  /* 0xfffffff8000c8947 */ /* 0x000fea000383ffff */
[----:B0-----:R-:W0:Y:S01]  /*09c0*/  LDC.64 R2, c[0x0][0x390] ;  /* 0x0000e400ff027b82 */ /* 0x001e220000000a00 */
[----:B------:R-:W-:-:S04]  /*09d0*/  IMAD.IADD R11, R11, 0x1, R12 ;  /* 0x000000010b0b7824 */ /* 0x000fc800078e020c */
[----:B0-----:R-:W-:-:S05]  /*09e0*/  IMAD.WIDE R2, R11, 0x4, R2 ;  /* 0x000000040b027825 */ /* 0x001fca00078e0202 */
[----:B------:R-:W-:Y:S01]  /*09f0*/  STG.E desc[UR8][R2.64], R18 ;  /* 0x0000001202007986 */ /* 0x000fe2000c101908 */
[----:B------:R-:W-:Y:S05]  /*0a00*/  EXIT ;  /* 0x000000000000794d */ /* 0x000fea0003800000 */
.L_x_6:
[----:B------:R-:W-:-:S00]  /*0a10*/  BRA `(.L_x_6) ;  /* 0xfffffffc00fc7947 */ /* 0x000fc0000383ffff */
[----:B------:R-:W-:-:S00]  /*0a20*/  NOP ;  /* 0x0000000000007918 */ /* 0x000fc00000000000 */
        /* <DEDUP_REMOVED lines=13> */
.L_x_7:


//--------------------- .nv.shared._Z14tiledMatrixMulPKiS0_Pi --------------------------
	.section	.nv.shared._Z14tiledMatrixMulPKiS0_Pi,"aw",@nobits
	.sectionflags	@""
	.align	4
.nv.shared._Z14tiledMatrixMulPKiS0_Pi:
	.zero		9216


//--------------------- .nv.shared.reserved.0     --------------------------
	.section	.nv.shared.reserved.0,"aw",@nobits
	.weak		__nv_reservedSMEM_offset_0_alias
	.size		__nv_reservedSMEM_offset_0_alias, 0, 64
	.other		__nv_reservedSMEM_offset_0_alias,@"STO_CUDA_RESERVED_SHARED STV_DEFAULT"
__nv_reservedSMEM_offset_0_alias:
	.zero		0
	.zero		64


//--------------------- .nv.constant0._Z14tiledMatrixMulPKiS0_Pi --------------------------
	.section	.nv.constant0._Z14tiledMatrixMulPKiS0_Pi,"a",@progbits
	.sectionflags	@""
	.align	4
.nv.constant0._Z14tiledMatrixMulPKiS0_Pi:
	.zero		920


//--------------------- SYMBOLS --------------------------

	.type		.nv.reservedSmem.offset0,@object
	.size		.nv.reservedSmem.offset0,0x4
	.type		.nv.reservedSmem.cap,@object
	.size		.nv.reservedSmem.cap,0x4
